//
// Generated by NVIDIA NVVM Compiler
//
// Compiler Build ID: CL-36424714
// Cuda compilation tools, release 13.0, V13.0.88
// Based on NVVM 20.0.0
//

.version 9.0
.target sm_100
.address_size 64

	// .globl	_Z12linearKernelP13LinearBVHNodeP9PrimitiveP8MaterialP6CameraPfiii

.visible .entry _Z12linearKernelP13LinearBVHNodeP9PrimitiveP8MaterialP6CameraPfiii(
	.param .u64 .ptr .align 1 _Z12linearKernelP13LinearBVHNodeP9PrimitiveP8MaterialP6CameraPfiii_param_0,
	.param .u64 .ptr .align 1 _Z12linearKernelP13LinearBVHNodeP9PrimitiveP8MaterialP6CameraPfiii_param_1,
	.param .u64 .ptr .align 1 _Z12linearKernelP13LinearBVHNodeP9PrimitiveP8MaterialP6CameraPfiii_param_2,
	.param .u64 .ptr .align 1 _Z12linearKernelP13LinearBVHNodeP9PrimitiveP8MaterialP6CameraPfiii_param_3,
	.param .u64 .ptr .align 1 _Z12linearKernelP13LinearBVHNodeP9PrimitiveP8MaterialP6CameraPfiii_param_4,
	.param .u32 _Z12linearKernelP13LinearBVHNodeP9PrimitiveP8MaterialP6CameraPfiii_param_5,
	.param .u32 _Z12linearKernelP13LinearBVHNodeP9PrimitiveP8MaterialP6CameraPfiii_param_6,
	.param .u32 _Z12linearKernelP13LinearBVHNodeP9PrimitiveP8MaterialP6CameraPfiii_param_7
)
{
	.reg .pred 	%p<4>;
	.reg .b32 	%r<16>;
	.reg .b32 	%f<2>;
	.reg .b64 	%rd<5>;

	ld.param.u64 	%rd1, [_Z12linearKernelP13LinearBVHNodeP9PrimitiveP8MaterialP6CameraPfiii_param_4];
	ld.param.u32 	%r2, [_Z12linearKernelP13LinearBVHNodeP9PrimitiveP8MaterialP6CameraPfiii_param_5];
	ld.param.u32 	%r3, [_Z12linearKernelP13LinearBVHNodeP9PrimitiveP8MaterialP6CameraPfiii_param_6];
	ld.param.u32 	%r5, [_Z12linearKernelP13LinearBVHNodeP9PrimitiveP8MaterialP6CameraPfiii_param_7];
	mov.u32 	%r6, %ctaid.x;
	mov.u32 	%r7, %ntid.x;
	mov.u32 	%r8, %tid.x;
	mad.lo.s32 	%r9, %r6, %r7, %r8;
	mov.u32 	%r10, %ctaid.y;
	mov.u32 	%r11, %ntid.y;
	mov.u32 	%r12, %tid.y;
	mad.lo.s32 	%r13, %r10, %r11, %r12;
	mad.lo.s32 	%r15, %r2, %r13, %r9;
	mul.lo.s32 	%r1, %r15, %r5;
	setp.ge.s32 	%p1, %r9, %r2;
	setp.ge.s32 	%p2, %r13, %r3;
	or.pred  	%p3, %p1, %p2;
	@%p3 bra 	$L__BB0_2;
	cvta.to.global.u64 	%rd2, %rd1;
	cvt.rn.f32.s32 	%f1, %r1;
	mul.wide.s32 	%rd3, %r1, 4;
	add.s64 	%rd4, %rd2, %rd3;
	st.global.f32 	[%rd4], %f1;
$L__BB0_2:
	ret;

}


// ===== COMPILED SASS (sm_100) =====

	.target	sm_100

	.elftype	@"ET_EXEC"


//--------------------- .note.nv.tkinfo           --------------------------
	.section	.note.nv.tkinfo,"",@"SHT_NOTE"
	.sectionflags	@"SHF_NOTE_NV_TKINFO"
	.tkinfo
        /*0018*/ 	.word	0x00000002
        /*0030*/ 	.string	""
        /*0030*/ 	.string	"ptxas"
        /*0030*/ 	.string	"Cuda compilation tools, release 13.0, V13.0.88"
        /*0030*/ 	.string	"Build cuda_13.0.r13.0/compiler.36424714_0"
        /*0030*/ 	.string	"-arch sm_100 -m 64 "



//--------------------- .note.nv.cuinfo           --------------------------
	.section	.note.nv.cuinfo,"",@"SHT_NOTE"
	.sectionflags	@"SHF_NOTE_NV_CUINFO"
        /*0018*/ 	.short	0x0002
        /*001a*/ 	.short	0x0064
        /*001c*/ 	.short	0x0082
	.zero		2


//--------------------- .nv.info                  --------------------------
	.section	.nv.info,"",@"SHT_CUDA_INFO"
	.align	4


	//----- nvinfo : EIATTR_REGCOUNT
	.align		4
        /*0000*/ 	.byte	0x04, 0x2f
        /*0002*/ 	.short	(.L_1 - .L_0)
	.align		4
.L_0:
        /*0004*/ 	.word	index@(_Z12linearKernelP13LinearBVHNodeP9PrimitiveP8MaterialP6CameraPfiii)
        /*0008*/ 	.word	0x0000000a


	//----- nvinfo : EIATTR_FRAME_SIZE
	.align		4
.L_1:
        /*000c*/ 	.byte	0x04, 0x11
        /*000e*/ 	.short	(.L_3 - .L_2)
	.align		4
.L_2:
        /*0010*/ 	.word	index@(_Z12linearKernelP13LinearBVHNodeP9PrimitiveP8MaterialP6CameraPfiii)
        /*0014*/ 	.word	0x00000000


	//----- nvinfo : EIATTR_MIN_STACK_SIZE
	.align		4
.L_3:
        /*0018*/ 	.byte	0x04, 0x12
        /*001a*/ 	.short	(.L_5 - .L_4)
	.align		4
.L_4:
        /*001c*/ 	.word	index@(_Z12linearKernelP13LinearBVHNodeP9PrimitiveP8MaterialP6CameraPfiii)
        /*0020*/ 	.word	0x00000000
.L_5:


//--------------------- .nv.compat                --------------------------
	.section	.nv.compat,"",@"SHT_CUDA_COMPAT_INFO"
	.align	4
        /*0000*/ 	.byte	0x02, 0x09, 0x00, 0x00, 0x02, 0x02, 0x01, 0x00, 0x02, 0x05, 0x05, 0x00, 0x03, 0x07, 0x01, 0x01
        /*0010*/ 	.byte	0x02, 0x03, 0x00, 0x00, 0x02, 0x06, 0x01, 0x00, 0x04, 0x0b, 0x08, 0x00, 0x09, 0x00, 0x00, 0x00
        /*0020*/ 	.byte	0x00, 0x00, 0x00, 0x00


//--------------------- .nv.info._Z12linearKernelP13LinearBVHNodeP9PrimitiveP8MaterialP6CameraPfiii --------------------------
	.section	.nv.info._Z12linearKernelP13LinearBVHNodeP9PrimitiveP8MaterialP6CameraPfiii,"",@"SHT_CUDA_INFO"
	.sectionflags	@""
	.align	4


	//----- nvinfo : EIATTR_CUDA_API_VERSION
	.align		4
        /*0000*/ 	.byte	0x04, 0x37
        /*0002*/ 	.short	(.L_7 - .L_6)
.L_6:
        /*0004*/ 	.word	0x00000082


	//----- nvinfo : EIATTR_KPARAM_INFO
	.align		4
.L_7:
        /*0008*/ 	.byte	0x04, 0x17
        /*000a*/ 	.short	(.L_9 - .L_8)
.L_8:
        /*000c*/ 	.word	0x00000000
        /*0010*/ 	.short	0x0007
        /*0012*/ 	.short	0x0030
        /*0014*/ 	.byte	0x00, 0xf0, 0x11, 0x00


	//----- nvinfo : EIATTR_KPARAM_INFO
	.align		4
.L_9:
        /*0018*/ 	.byte	0x04, 0x17
        /*001a*/ 	.short	(.L_11 - .L_10)
.L_10:
        /*001c*/ 	.word	0x00000000
        /*0020*/ 	.short	0x0006
        /*0022*/ 	.short	0x002c
        /*0024*/ 	.byte	0x00, 0xf0, 0x11, 0x00


	//----- nvinfo : EIATTR_KPARAM_INFO
	.align		4
.L_11:
        /*0028*/ 	.byte	0x04, 0x17
        /*002a*/ 	.short	(.L_13 - .L_12)
.L_12:
        /*002c*/ 	.word	0x00000000
        /*0030*/ 	.short	0x0005
        /*0032*/ 	.short	0x0028
        /*0034*/ 	.byte	0x00, 0xf0, 0x11, 0x00


	//----- nvinfo : EIATTR_KPARAM_INFO
	.align		4
.L_13:
        /*0038*/ 	.byte	0x04, 0x17
        /*003a*/ 	.short	(.L_15 - .L_14)
.L_14:
        /*003c*/ 	.word	0x00000000
        /*0040*/ 	.short	0x0004
        /*0042*/ 	.short	0x0020
        /*0044*/ 	.byte	0x00, 0xf5, 0x21, 0x00


	//----- nvinfo : EIATTR_KPARAM_INFO
	.align		4
.L_15:
        /*0048*/ 	.byte	0x04, 0x17
        /*004a*/ 	.short	(.L_17 - .L_16)
.L_16:
        /*004c*/ 	.word	0x00000000
        /*0050*/ 	.short	0x0003
        /*0052*/ 	.short	0x0018
        /*0054*/ 	.byte	0x00, 0xf5, 0x21, 0x00


	//----- nvinfo : EIATTR_KPARAM_INFO
	.align		4
.L_17:
        /*0058*/ 	.byte	0x04, 0x17
        /*005a*/ 	.short	(.L_19 - .L_18)
.L_18:
        /*005c*/ 	.word	0x00000000
        /*0060*/ 	.short	0x0002
        /*0062*/ 	.short	0x0010
        /*0064*/ 	.byte	0x00, 0xf5, 0x21, 0x00


	//----- nvinfo : EIATTR_KPARAM_INFO
	.align		4
.L_19:
        /*0068*/ 	.byte	0x04, 0x17
        /*006a*/ 	.short	(.L_21 - .L_20)
.L_20:
        /*006c*/ 	.word	0x00000000
        /*0070*/ 	.short	0x0001
        /*0072*/ 	.short	0x0008
        /*0074*/ 	.byte	0x00, 0xf5, 0x21, 0x00


	//----- nvinfo : EIATTR_KPARAM_INFO
	.align		4
.L_21:
        /*0078*/ 	.byte	0x04, 0x17
        /*007a*/ 	.short	(.L_23 - .L_22)
.L_22:
        /*007c*/ 	.word	0x00000000
        /*0080*/ 	.short	0x0000
        /*0082*/ 	.short	0x0000
        /*0084*/ 	.byte	0x00, 0xf5, 0x21, 0x00


	//----- nvinfo : EIATTR_SPARSE_MMA_MASK
	.align		4
.L_23:
        /*0088*/ 	.byte	0x03, 0x50
        /*008a*/ 	.short	0x0000


	//----- nvinfo : EIATTR_MAXREG_COUNT
	.align		4
        /*008c*/ 	.byte	0x03, 0x1b
        /*008e*/ 	.short	0x00ff


	//----- nvinfo : EIATTR_MERCURY_ISA_VERSION
	.align		4
        /*0090*/ 	.byte	0x03, 0x5f
        /*0092*/ 	.short	0x0101


	//----- nvinfo : EIATTR_VRC_CTA_INIT_COUNT
	.align		4
        /*0094*/ 	.byte	0x02, 0x4a
	.zero		1
	.zero		1


	//----- nvinfo : EIATTR_EXIT_INSTR_OFFSETS
	.align		4
        /*0098*/ 	.byte	0x04, 0x1c
        /*009a*/ 	.short	(.L_25 - .L_24)


	//   ....[0]....
.L_24:
        /*009c*/ 	.word	0x000000f0


	//   ....[1]....
        /*00a0*/ 	.word	0x00000150


	//----- nvinfo : EIATTR_CBANK_PARAM_SIZE
	.align		4
.L_25:
        /*00a4*/ 	.byte	0x03, 0x19
        /*00a6*/ 	.short	0x0034


	//----- nvinfo : EIATTR_PARAM_CBANK
	.align		4
        /*00a8*/ 	.byte	0x04, 0x0a
        /*00aa*/ 	.short	(.L_27 - .L_26)
	.align		4
.L_26:
        /*00ac*/ 	.word	index@(.nv.constant0._Z12linearKernelP13LinearBVHNodeP9PrimitiveP8MaterialP6CameraPfiii)
        /*00b0*/ 	.short	0x0380
        /*00b2*/ 	.short	0x0034


	//----- nvinfo : EIATTR_SW_WAR
	.align		4
.L_27:
        /*00b4*/ 	.byte	0x04, 0x36
        /*00b6*/ 	.short	(.L_29 - .L_28)
.L_28:
        /*00b8*/ 	.word	0x00000008
.L_29:


//--------------------- .nv.callgraph             --------------------------
	.section	.nv.callgraph,"",@"SHT_CUDA_CALLGRAPH"
	.align	4
	.sectionentsize	8
	.align		4
        /*0000*/ 	.word	0x00000000
	.align		4
        /*0004*/ 	.word	0xffffffff
	.align		4
        /*0008*/ 	.word	0x00000000
	.align		4
        /*000c*/ 	.word	0xfffffffe
	.align		4
        /*0010*/ 	.word	0x00000000
	.align		4
        /*0014*/ 	.word	0xfffffffd
	.align		4
        /*0018*/ 	.word	0x00000000
	.align		4
        /*001c*/ 	.word	0xfffffffc


//--------------------- .text._Z12linearKernelP13LinearBVHNodeP9PrimitiveP8MaterialP6CameraPfiii --------------------------
	.section	.text._Z12linearKernelP13LinearBVHNodeP9PrimitiveP8MaterialP6CameraPfiii,"ax",@progbits
	.align	128
        .global         _Z12linearKernelP13LinearBVHNodeP9PrimitiveP8MaterialP6CameraPfiii
        .type           _Z12linearKernelP13LinearBVHNodeP9PrimitiveP8MaterialP6CameraPfiii,@function
        .size           _Z12linearKernelP13LinearBVHNodeP9PrimitiveP8MaterialP6CameraPfiii,(.L_x_1 - _Z12linearKernelP13LinearBVHNodeP9PrimitiveP8MaterialP6CameraPfiii)
        .other          _Z12linearKernelP13LinearBVHNodeP9PrimitiveP8MaterialP6CameraPfiii,@"STO_CUDA_ENTRY STV_DEFAULT"
_Z12linearKernelP13LinearBVHNodeP9PrimitiveP8MaterialP6CameraPfiii:
.text._Z12linearKernelP13LinearBVHNodeP9PrimitiveP8MaterialP6CameraPfiii:
[----:B------:R-:W-:Y:S01]  /*0000*/  LDC R1, c[0x0][0x37c] ;  /* 0x0000df00ff017b82 */ /* 0x000fe20000000800 */
[----:B------:R-:W0:Y:S07]  /*0010*/  S2R R2, SR_TID.Y ;  /* 0x0000000000027919 */ /* 0x000e2e0000002200 */
[----:B------:R-:W1:Y:S01]  /*0020*/  LDC R0, c[0x0][0x360] ;  /* 0x0000d800ff007b82 */ /* 0x000e620000000800 */
[----:B------:R-:W2:Y:S01]  /*0030*/  LDCU.64 UR6, c[0x0][0x3a8] ;  /* 0x00007500ff0677ac */ /* 0x000ea20008000a00 */
[----:B------:R-:W1:Y:S01]  /*0040*/  S2R R5, SR_TID.X ;  /* 0x0000000000057919 */ /* 0x000e620000002100 */
[----:B------:R-:W3:Y:S05]  /*0050*/  LDCU UR8, c[0x0][0x3b0] ;  /* 0x00007600ff0877ac */ /* 0x000eea0008000800 */
[----:B------:R-:W0:Y:S08]  /*0060*/  S2UR UR5, SR_CTAID.Y ;  /* 0x00000000000579c3 */ /* 0x000e300000002600 */
[----:B------:R-:W0:Y:S08]  /*0070*/  LDC R3, c[0x0][0x364] ;  /* 0x0000d900ff037b82 */ /* 0x000e300000000800 */
[----:B------:R-:W1:Y:S01]  /*0080*/  S2UR UR4, SR_CTAID.X ;  /* 0x00000000000479c3 */ /* 0x000e620000002500 */
[----:B0-----:R-:W-:-:S05]  /*0090*/  IMAD R3, R3, UR5, R2 ;  /* 0x0000000503037c24 */ /* 0x001fca000f8e0202 */
[----:B--2---:R-:W-:Y:S01]  /*00a0*/  ISETP.GE.AND P0, PT, R3, UR7, PT ;  /* 0x0000000703007c0c */ /* 0x004fe2000bf06270 */
[----:B-1----:R-:W-:-:S05]  /*00b0*/  IMAD R0, R0, UR4, R5 ;  /* 0x0000000400007c24 */ /* 0x002fca000f8e0205 */
[----:B------:R-:W-:Y:S01]  /*00c0*/  ISETP.GE.OR P0, PT, R0, UR6, P0 ;  /* 0x0000000600007c0c */ /* 0x000fe20008706670 */
[----:B------:R-:W-:-:S04]  /*00d0*/  IMAD R0, R3, UR6, R0 ;  /* 0x0000000603007c24 */ /* 0x000fc8000f8e0200 */
[----:B---3--:R-:W-:-:S08]  /*00e0*/  IMAD R5, R0, UR8, RZ ;  /* 0x0000000800057c24 */ /* 0x008fd0000f8e02ff */
[----:B------:R-:W-:Y:S05]  /*00f0*/  @P0 EXIT ;  /* 0x000000000000094d */ /* 0x000fea0003800000 */
[----:B------:R-:W0:Y:S01]  /*0100*/  LDC.64 R2, c[0x0][0x3a0] ;  /* 0x0000e800ff027b82 */ /* 0x000e220000000a00 */
[----:B------:R-:W1:Y:S01]  /*0110*/  LDCU.64 UR4, c[0x0][0x358] ;  /* 0x00006b00ff0477ac */ /* 0x000e620008000a00 */
[----:B------:R-:W-:Y:S01]  /*0120*/  I2FP.F32.S32 R7, R5 ;  /* 0x0000000500077245 */ /* 0x000fe20000201400 */
[----:B0-----:R-:W-:-:S05]  /*0130*/  IMAD.WIDE R2, R5, 0x4, R2 ;  /* 0x0000000405027825 */ /* 0x001fca00078e0202 */
[----:B-1----:R-:W-:Y:S01]  /*0140*/  STG.E desc[UR4][R2.64], R7 ;  /* 0x0000000702007986 */ /* 0x002fe2000c101904 */
[----:B------:R-:W-:Y:S05]  /*0150*/  EXIT ;  /* 0x000000000000794d */ /* 0x000fea0003800000 */
.L_x_0:
[----:B------:R-:W-:-:S00]  /*0160*/  BRA `(.L_x_0) ;  /* 0xfffffffc00fc7947 */ /* 0x000fc0000383ffff */
[----:B------:R-:W-:-:S00]  /*0170*/  NOP ;  /* 0x0000000000007918 */ /* 0x000fc00000000000 */
        /* <DEDUP_REMOVED lines=8> */
.L_x_1:


//--------------------- .nv.shared.reserved.0     --------------------------
	.section	.nv.shared.reserved.0,"aw",@nobits
	.weak		__nv_reservedSMEM_offset_0_alias
	.size		__nv_reservedSMEM_offset_0_alias, 0, 64
	.other		__nv_reservedSMEM_offset_0_alias,@"STO_CUDA_RESERVED_SHARED STV_DEFAULT"
__nv_reservedSMEM_offset_0_alias:
	.zero		0
	.zero		64


//--------------------- .nv.constant0._Z12linearKernelP13LinearBVHNodeP9PrimitiveP8MaterialP6CameraPfiii --------------------------
	.section	.nv.constant0._Z12linearKernelP13LinearBVHNodeP9PrimitiveP8MaterialP6CameraPfiii,"a",@progbits
	.sectionflags	@""
	.align	4
.nv.constant0._Z12linearKernelP13LinearBVHNodeP9PrimitiveP8MaterialP6CameraPfiii:
	.zero		948


//--------------------- SYMBOLS --------------------------

	.type		.nv.reservedSmem.offset0,@object
	.size		.nv.reservedSmem.offset0,0x4
